	.headerflags	@"EF_CUDA_TEXMODE_UNIFIED EF_CUDA_64BIT_ADDRESS EF_CUDA_ACCELERATORS EF_CUDA_SM90 EF_CUDA_VIRTUAL_SM(EF_CUDA_SM90)"
	.elftype	@"ET_EXEC"


//--------------------- .nv.info                  --------------------------
	.section	.nv.info,"",@"SHT_CUDA_INFO"
	.align	4


	//----- nvinfo : EIATTR_REGCOUNT
	.align		4
        /*0000*/ 	.byte	0x04, 0x2f
        /*0002*/ 	.short	(.L_2 - .L_1)
	.align		4
.L_1:
        /*0004*/ 	.word	index@(triton_poi_fused__log_softmax_convolution_20)
        /*0008*/ 	.word	0x00000014


	//----- nvinfo : EIATTR_MIN_STACK_SIZE
	.align		4
.L_2:
        /*000c*/ 	.byte	0x04, 0x12
        /*000e*/ 	.short	(.L_4 - .L_3)
	.align		4
.L_3:
        /*0010*/ 	.word	index@(triton_poi_fused__log_softmax_convolution_20)
        /*0014*/ 	.word	0x00000000


	//----- nvinfo : EIATTR_FRAME_SIZE
	.align		4
.L_4:
        /*0018*/ 	.byte	0x04, 0x11
        /*001a*/ 	.short	(.L_6 - .L_5)
	.align		4
.L_5:
        /*001c*/ 	.word	index@(triton_poi_fused__log_softmax_convolution_20)
        /*0020*/ 	.word	0x00000000


	//----- nvinfo : EIATTR_MIN_STACK_SIZE
	.align		4
.L_6:
        /*0024*/ 	.byte	0x04, 0x12
        /*0026*/ 	.short	(.L_8 - .L_7)
	.align		4
.L_7:
        /*0028*/ 	.word	index@(triton_poi_fused__log_softmax_convolution_20)
        /*002c*/ 	.word	0x00000000
.L_8:


//--------------------- .nv.info.triton_poi_fused__log_softmax_convolution_20 --------------------------
	.section	.nv.info.triton_poi_fused__log_softmax_convolution_20,"",@"SHT_CUDA_INFO"
	.sectionflags	@""
	.align	4


	//----- nvinfo : EIATTR_CUDA_API_VERSION
	.align		4
        /*0000*/ 	.byte	0x04, 0x37
        /*0002*/ 	.short	(.L_10 - .L_9)
.L_9:
        /*0004*/ 	.word	0x0000007c


	//----- nvinfo : EIATTR_KPARAM_INFO
	.align		4
.L_10:
        /*0008*/ 	.byte	0x04, 0x17
        /*000a*/ 	.short	(.L_12 - .L_11)
.L_11:
        /*000c*/ 	.word	0x00000000
        /*0010*/ 	.short	0x0004
        /*0012*/ 	.short	0x0020
        /*0014*/ 	.byte	0x00, 0xf0, 0x11, 0x00


	//----- nvinfo : EIATTR_KPARAM_INFO
	.align		4
.L_12:
        /*0018*/ 	.byte	0x04, 0x17
        /*001a*/ 	.short	(.L_14 - .L_13)
.L_13:
        /*001c*/ 	.word	0x00000000
        /*0020*/ 	.short	0x0003
        /*0022*/ 	.short	0x0018
        /*0024*/ 	.byte	0x00, 0xf4, 0x21, 0x00


	//----- nvinfo : EIATTR_KPARAM_INFO
	.align		4
.L_14:
        /*0028*/ 	.byte	0x04, 0x17
        /*002a*/ 	.short	(.L_16 - .L_15)
.L_15:
        /*002c*/ 	.word	0x00000000
        /*0030*/ 	.short	0x0002
        /*0032*/ 	.short	0x0010
        /*0034*/ 	.byte	0x00, 0xf4, 0x21, 0x00


	//----- nvinfo : EIATTR_KPARAM_INFO
	.align		4
.L_16:
        /*0038*/ 	.byte	0x04, 0x17
        /*003a*/ 	.short	(.L_18 - .L_17)
.L_17:
        /*003c*/ 	.word	0x00000000
        /*0040*/ 	.short	0x0001
        /*0042*/ 	.short	0x0008
        /*0044*/ 	.byte	0x00, 0xf4, 0x21, 0x00


	//----- nvinfo : EIATTR_KPARAM_INFO
	.align		4
.L_18:
        /*0048*/ 	.byte	0x04, 0x17
        /*004a*/ 	.short	(.L_20 - .L_19)
.L_19:
        /*004c*/ 	.word	0x00000000
        /*0050*/ 	.short	0x0000
        /*0052*/ 	.short	0x0000
        /*0054*/ 	.byte	0x00, 0xf4, 0x21, 0x00


	//----- nvinfo : EIATTR_SPARSE_MMA_MASK
	.align		4
.L_20:
        /*0058*/ 	.byte	0x03, 0x50
        /*005a*/ 	.short	0x0000


	//----- nvinfo : EIATTR_MAXREG_COUNT
	.align		4
        /*005c*/ 	.byte	0x03, 0x1b
        /*005e*/ 	.short	0x00ff


	//----- nvinfo : EIATTR_EXIT_INSTR_OFFSETS
	.align		4
        /*0060*/ 	.byte	0x04, 0x1c
        /*0062*/ 	.short	(.L_22 - .L_21)


	//   ....[0]....
.L_21:
        /*0064*/ 	.word	0x000005a0


	//----- nvinfo : EIATTR_REQNTID
	.align		4
.L_22:
        /*0068*/ 	.byte	0x04, 0x10
        /*006a*/ 	.short	(.L_24 - .L_23)
.L_23:
        /*006c*/ 	.word	0x00000080
        /*0070*/ 	.word	0x00000001
        /*0074*/ 	.word	0x00000001


	//----- nvinfo : EIATTR_CBANK_PARAM_SIZE
	.align		4
.L_24:
        /*0078*/ 	.byte	0x03, 0x19
        /*007a*/ 	.short	0x0024


	//----- nvinfo : EIATTR_PARAM_CBANK
	.align		4
        /*007c*/ 	.byte	0x04, 0x0a
        /*007e*/ 	.short	(.L_26 - .L_25)
	.align		4
.L_25:
        /*0080*/ 	.word	index@(.nv.constant0.triton_poi_fused__log_softmax_convolution_20)
        /*0084*/ 	.short	0x0210
        /*0086*/ 	.short	0x0024


	//----- nvinfo : EIATTR_SW_WAR
	.align		4
.L_26:
        /*0088*/ 	.byte	0x04, 0x36
        /*008a*/ 	.short	(.L_28 - .L_27)
.L_27:
        /*008c*/ 	.word	0x00000008
.L_28:


//--------------------- .nv.callgraph             --------------------------
	.section	.nv.callgraph,"",@"SHT_CUDA_CALLGRAPH"
	.align	4
	.sectionentsize	8
	.align		4
        /*0000*/ 	.word	0x00000000
	.align		4
        /*0004*/ 	.word	0xffffffff
	.align		4
        /*0008*/ 	.word	0x00000000
	.align		4
        /*000c*/ 	.word	0xfffffffe
	.align		4
        /*0010*/ 	.word	0x00000000
	.align		4
        /*0014*/ 	.word	0xfffffffd
	.align		4
        /*0018*/ 	.word	0x00000000
	.align		4
        /*001c*/ 	.word	0xfffffffc


//--------------------- .nv.constant4             --------------------------
	.section	.nv.constant4,"a",@progbits
	.align	8
	.align		8
.nv.constant4:
        /*0000*/ 	.dword	_$_str


//--------------------- .text.triton_poi_fused__log_softmax_convolution_20 --------------------------
	.section	.text.triton_poi_fused__log_softmax_convolution_20,"ax",@progbits
	.align	128
        .global         triton_poi_fused__log_softmax_convolution_20
        .type           triton_poi_fused__log_softmax_convolution_20,@function
        .size           triton_poi_fused__log_softmax_convolution_20,(.L_x_1 - triton_poi_fused__log_softmax_convolution_20)
        .other          triton_poi_fused__log_softmax_convolution_20,@"STO_CUDA_ENTRY STV_DEFAULT"
triton_poi_fused__log_softmax_convolution_20:
.text.triton_poi_fused__log_softmax_convolution_20:
[----:B------:R-:W-:Y:S01]  /*0000*/  LDC R1, c[0x0][0x28] ;  /* 0x00000a00ff017b82 */ /* 0x000fe20000000800 */
[----:B------:R-:W1:Y:S07]  /*0010*/  S2R R0, SR_TID.X ;  /* 0x0000000000007919 */ /* 0x000e6e0000002100 */
[----:B------:R-:W2:Y:S01]  /*0020*/  LDC.64 R2, c[0x0][0x228] ;  /* 0x00008a00ff027b82 */ /* 0x000ea20000000a00 */
[----:B------:R-:W-:Y:S01]  /*0030*/  ULDC.64 UR4, c[0x0][0x208] ;  /* 0x0000820000047ab9 */ /* 0x000fe20000000a00 */
[----:B------:R-:W3:Y:S06]  /*0040*/  S2R R5, SR_CTAID.X ;  /* 0x0000000000057919 */ /* 0x000eec0000002500 */
[----:B------:R-:W4:Y:S08]  /*0050*/  LDC.64 R10, c[0x0][0x218] ;  /* 0x00008600ff0a7b82 */ /* 0x000f300000000a00 */
[----:B------:R-:W5:Y:S01]  /*0060*/  LDC.64 R8, c[0x0][0x220] ;  /* 0x00008800ff087b82 */ /* 0x000f620000000a00 */
[----:B-1----:R-:W-:-:S04]  /*0070*/  SHF.L.U32 R0, R0, 0x1, RZ ;  /* 0x0000000100007819 */ /* 0x002fc800000006ff */
[----:B------:R-:W-:Y:S02]  /*0080*/  LOP3.LUT R0, R0, 0xfe, RZ, 0xc0, !PT ;  /* 0x000000fe00007812 */ /* 0x000fe400078ec0ff */
[----:B---3--:R-:W-:Y:S02]  /*0090*/  SHF.R.S32.HI R4, RZ, 0x17, R5 ;  /* 0x00000017ff047819 */ /* 0x008fe40000011405 */
[----:B------:R-:W-:Y:S02]  /*00a0*/  LEA R7, R5, R0, 0x8 ;  /* 0x0000000005077211 */ /* 0x000fe400078e40ff */
[----:B------:R-:W-:Y:S02]  /*00b0*/  SGXT R4, R4, 0x1 ;  /* 0x000000010404781a */ /* 0x000fe40000000200 */
[----:B------:R-:W-:Y:S02]  /*00c0*/  SHF.R.S32.HI R0, RZ, 0x1f, R7 ;  /* 0x0000001fff007819 */ /* 0x000fe40000011407 */
[----:B------:R-:W-:-:S02]  /*00d0*/  LEA.HI R5, R4, R7, RZ, 0xe ;  /* 0x0000000704057211 */ /* 0x000fc400078f70ff */
[----:B------:R-:W-:Y:S02]  /*00e0*/  LEA.HI R0, R0, R7, RZ, 0xc ;  /* 0x0000000700007211 */ /* 0x000fe400078f60ff */
[----:B------:R-:W-:Y:S02]  /*00f0*/  SHF.R.S32.HI R5, RZ, 0xe, R5 ;  /* 0x0000000eff057819 */ /* 0x000fe40000011405 */
[----:B------:R-:W-:-:S04]  /*0100*/  LOP3.LUT R4, R0, 0xfffff000, RZ, 0xc0, !PT ;  /* 0xfffff00000047812 */ /* 0x000fc800078ec0ff */
[----:B------:R-:W-:-:S04]  /*0110*/  IADD3 R4, R7, -R4, RZ ;  /* 0x8000000407047210 */ /* 0x000fc80007ffe0ff */
[----:B------:R-:W-:Y:S02]  /*0120*/  LEA R15, R5, R4, 0xc ;  /* 0x00000004050f7211 */ /* 0x000fe400078e60ff */
[----:B------:R-:W1:Y:S03]  /*0130*/  LDC.64 R4, c[0x0][0x210] ;  /* 0x00008400ff047b82 */ /* 0x000e660000000a00 */
[----:B--2---:R-:W-:-:S06]  /*0140*/  IMAD.WIDE R2, R15, 0x4, R2 ;  /* 0x000000040f027825 */ /* 0x004fcc00078e0202 */
[----:B------:R-:W2:Y:S01]  /*0150*/  LDG.E.EL.64 R2, desc[UR4][R2.64] ;  /* 0x0000000402027981 */ /* 0x000ea2000c2e1b00 */
[----:B------:R-:W-:Y:S01]  /*0160*/  SHF.R.S32.HI R0, RZ, 0xc, R0 ;  /* 0x0000000cff007819 */ /* 0x000fe20000011400 */
[----:B-----5:R-:W-:-:S03]  /*0170*/  IMAD.WIDE R8, R15, 0x4, R8 ;  /* 0x000000040f087825 */ /* 0x020fc600078e0208 */
[----:B------:R-:W-:-:S03]  /*0180*/  LEA.HI R6, R0, R0, RZ, 0x2 ;  /* 0x0000000000067211 */ /* 0x000fc600078f10ff */
[----:B------:R-:W3:Y:S01]  /*0190*/  LDG.E.EL.64 R8, desc[UR4][R8.64] ;  /* 0x0000000408087981 */ /* 0x000ee2000c2e1b00 */
[----:B------:R-:W-:-:S04]  /*01a0*/  LOP3.LUT R13, R6, 0xfffffffc, RZ, 0xc0, !PT ;  /* 0xfffffffc060d7812 */ /* 0x000fc800078ec0ff */
[----:B------:R-:W-:Y:S01]  /*01b0*/  IADD3 R13, R0, -R13, RZ ;  /* 0x8000000d000d7210 */ /* 0x000fe20007ffe0ff */
[----:B-1----:R-:W-:-:S04]  /*01c0*/  IMAD.WIDE R4, R7, 0x4, R4 ;  /* 0x0000000407047825 */ /* 0x002fc800078e0204 */
[----:B----4-:R-:W-:Y:S01]  /*01d0*/  IMAD.WIDE R10, R13, 0x4, R10 ;  /* 0x000000040d0a7825 */ /* 0x010fe200078e020a */
[----:B------:R-:W4:Y:S04]  /*01e0*/  LDG.E.64 R6, desc[UR4][R4.64] ;  /* 0x0000000404067981 */ /* 0x000f28000c1e1b00 */
[----:B------:R1:W4:Y:S01]  /*01f0*/  LDG.E.EL R0, desc[UR4][R10.64] ;  /* 0x000000040a007981 */ /* 0x000322000c2e1900 */
[----:B------:R-:W-:Y:S01]  /*0200*/  HFMA2.MMA R15, -RZ, RZ, 1.5048828125, 33.21875 ;  /* 0x3e055027ff0f7435 */ /* 0x000fe200000001ff */
[----:B--2---:R-:W-:Y:S02]  /*0210*/  FSETP.GEU.AND P0, PT, R2, 1.175494350822287508e-38, PT ;  /* 0x008000000200780b */ /* 0x004fe40003f0e000 */
[----:B------:R-:W-:-:S11]  /*0220*/  FSETP.GEU.AND P1, PT, R3, 1.175494350822287508e-38, PT ;  /* 0x008000000300780b */ /* 0x000fd60003f2e000 */
[----:B------:R-:W-:Y:S02]  /*0230*/  @!P0 FMUL R2, R2, 8388608 ;  /* 0x4b00000002028820 */ /* 0x000fe40000400000 */
[----:B------:R-:W-:-:S03]  /*0240*/  @!P1 FMUL R3, R3, 8388608 ;  /* 0x4b00000003039820 */ /* 0x000fc60000400000 */
[----:B------:R-:W-:Y:S02]  /*0250*/  IADD3 R13, R2, -0x3f2aaaab, RZ ;  /* 0xc0d55555020d7810 */ /* 0x000fe40007ffe0ff */
[----:B------:R-:W-:Y:S02]  /*0260*/  IADD3 R12, R3, -0x3f2aaaab, RZ ;  /* 0xc0d55555030c7810 */ /* 0x000fe40007ffe0ff */
[----:B------:R-:W-:Y:S02]  /*0270*/  LOP3.LUT R13, R13, 0xff800000, RZ, 0xc0, !PT ;  /* 0xff8000000d0d7812 */ /* 0x000fe400078ec0ff */
[----:B------:R-:W-:Y:S02]  /*0280*/  LOP3.LUT R12, R12, 0xff800000, RZ, 0xc0, !PT ;  /* 0xff8000000c0c7812 */ /* 0x000fe400078ec0ff */
[----:B-1----:R-:W-:Y:S02]  /*0290*/  IADD3 R11, R2, -R13, RZ ;  /* 0x8000000d020b7210 */ /* 0x002fe40007ffe0ff */
[----:B------:R-:W-:-:S03]  /*02a0*/  IADD3 R10, R3, -R12, RZ ;  /* 0x8000000c030a7210 */ /* 0x000fc60007ffe0ff */
[----:B------:R-:W-:Y:S02]  /*02b0*/  FADD R11, R11, -1 ;  /* 0xbf8000000b0b7421 */ /* 0x000fe40000000000 */
[----:B------:R-:W-:Y:S02]  /*02c0*/  FADD R10, R10, -1 ;  /* 0xbf8000000a0a7421 */ /* 0x000fe40000000000 */
[CC--:B------:R-:W-:Y:S02]  /*02d0*/  FFMA.FTZ R14, R11.reuse, -R15.reuse, 0.14084610342979431152 ;  /* 0x3e1039f60b0e7423 */ /* 0x0c0fe4000001080f */
[C---:B------:R-:W-:Y:S02]  /*02e0*/  FFMA.FTZ R15, R10.reuse, -R15, 0.14084610342979431152 ;  /* 0x3e1039f60a0f7423 */ /* 0x040fe4000001080f */
[----:B------:R-:W-:Y:S02]  /*02f0*/  FFMA.FTZ R14, R11, R14, -0.12148627638816833496 ;  /* 0xbdf8cdcc0b0e7423 */ /* 0x000fe4000001000e */
[----:B------:R-:W-:-:S02]  /*0300*/  FFMA.FTZ R15, R10, R15, -0.12148627638816833496 ;  /* 0xbdf8cdcc0a0f7423 */ /* 0x000fc4000001000f */
[C---:B------:R-:W-:Y:S02]  /*0310*/  FFMA.FTZ R14, R11.reuse, R14, 0.13980610668659210205 ;  /* 0x3e0f29550b0e7423 */ /* 0x040fe4000001000e */
[C---:B------:R-:W-:Y:S02]  /*0320*/  FFMA.FTZ R15, R10.reuse, R15, 0.13980610668659210205 ;  /* 0x3e0f29550a0f7423 */ /* 0x040fe4000001000f */
[C---:B------:R-:W-:Y:S02]  /*0330*/  FFMA.FTZ R14, R11.reuse, R14, -0.16684235632419586182 ;  /* 0xbe2ad8b90b0e7423 */ /* 0x040fe4000001000e */
[C---:B------:R-:W-:Y:S02]  /*0340*/  FFMA.FTZ R15, R10.reuse, R15, -0.16684235632419586182 ;  /* 0xbe2ad8b90a0f7423 */ /* 0x040fe4000001000f */
[----:B------:R-:W-:Y:S02]  /*0350*/  FFMA.FTZ R14, R11, R14, 0.20012299716472625732 ;  /* 0x3e4ced0b0b0e7423 */ /* 0x000fe4000001000e */
[----:B------:R-:W-:-:S02]  /*0360*/  FFMA.FTZ R15, R10, R15, 0.20012299716472625732 ;  /* 0x3e4ced0b0a0f7423 */ /* 0x000fc4000001000f */
[C---:B------:R-:W-:Y:S02]  /*0370*/  FFMA.FTZ R16, R11.reuse, R14, -0.24999669194221496582 ;  /* 0xbe7fff220b107423 */ /* 0x040fe4000001000e */
[----:B------:R-:W-:Y:S01]  /*0380*/  FFMA.FTZ R17, R10, R15, -0.24999669194221496582 ;  /* 0xbe7fff220a117423 */ /* 0x000fe2000001000f */
[----:B------:R-:W-:Y:S01]  /*0390*/  FSEL R15, RZ, -23, P1 ;  /* 0xc1b80000ff0f7808 */ /* 0x000fe20000800000 */
[----:B------:R-:W-:Y:S01]  /*03a0*/  FFMA.FTZ R16, R11, R16, 0.33333182334899902344 ;  /* 0x3eaaaa780b107423 */ /* 0x000fe20000010010 */
[----:B------:R-:W-:Y:S01]  /*03b0*/  ISETP.GE.U32.AND P1, PT, R2, 0x7f800000, PT ;  /* 0x7f8000000200780c */ /* 0x000fe20003f26070 */
[C---:B------:R-:W-:Y:S01]  /*03c0*/  FFMA.FTZ R17, R10.reuse, R17, 0.33333182334899902344 ;  /* 0x3eaaaa780a117423 */ /* 0x040fe20000010011 */
[----:B------:R-:W-:Y:S01]  /*03d0*/  ISETP.GE.U32.AND P2, PT, R3, 0x7f800000, PT ;  /* 0x7f8000000300780c */ /* 0x000fe20003f46070 */
[C---:B------:R-:W-:Y:S02]  /*03e0*/  FFMA.FTZ R16, R11.reuse, R16, -0.5 ;  /* 0xbf0000000b107423 */ /* 0x040fe40000010010 */
[C---:B------:R-:W-:Y:S01]  /*03f0*/  FFMA.FTZ R17, R10.reuse, R17, -0.5 ;  /* 0xbf0000000a117423 */ /* 0x040fe20000010011 */
[----:B------:R-:W-:Y:S01]  /*0400*/  FSEL R14, RZ, -23, P0 ;  /* 0xc1b80000ff0e7808 */ /* 0x000fe20000000000 */
[C---:B------:R-:W-:Y:S01]  /*0410*/  FMUL R16, R11.reuse, R16 ;  /* 0x000000100b107220 */ /* 0x040fe20000400000 */
[----:B------:R-:W-:Y:S01]  /*0420*/  I2FP.F32.S32 R13, R13 ;  /* 0x0000000d000d7245 */ /* 0x000fe20000201400 */
[----:B------:R-:W-:Y:S01]  /*0430*/  FMUL R17, R10, R17 ;  /* 0x000000110a117220 */ /* 0x000fe20000400000 */
[----:B------:R-:W-:Y:S01]  /*0440*/  I2FP.F32.S32 R12, R12 ;  /* 0x0000000c000c7245 */ /* 0x000fe20000201400 */
[----:B------:R-:W-:-:S02]  /*0450*/  FFMA.FTZ R16, R11, R16, R11 ;  /* 0x000000100b107223 */ /* 0x000fc4000001000b */
[----:B------:R-:W-:Y:S01]  /*0460*/  FFMA.FTZ R17, R10, R17, R10 ;  /* 0x000000110a117223 */ /* 0x000fe2000001000a */
[----:B------:R-:W-:Y:S01]  /*0470*/  FFMA.FTZ R13, R13, 1.1920928955078125e-07, R14 ;  /* 0x340000000d0d7823 */ /* 0x000fe2000001000e */
[----:B------:R-:W-:Y:S01]  /*0480*/  FFMA.FTZ R12, R12, 1.1920928955078125e-07, R15 ;  /* 0x340000000c0c7823 */ /* 0x000fe2000001000f */
[----:B------:R-:W-:Y:S02]  /*0490*/  @P1 MOV R11, 0x7f800000 ;  /* 0x7f800000000b1802 */ /* 0x000fe40000000f00 */
[----:B------:R-:W-:Y:S01]  /*04a0*/  @P2 MOV R10, 0x7f800000 ;  /* 0x7f800000000a2802 */ /* 0x000fe20000000f00 */
[----:B------:R-:W-:Y:S01]  /*04b0*/  FFMA.FTZ R13, R13, 0.69314718246459960938, R16 ;  /* 0x3f3172180d0d7823 */ /* 0x000fe20000010010 */
[----:B------:R-:W-:Y:S01]  /*04c0*/  FFMA.FTZ R12, R12, 0.69314718246459960938, R17 ;  /* 0x3f3172180c0c7823 */ /* 0x000fe20000010011 */
[C---:B------:R-:W-:Y:S01]  /*04d0*/  @P1 FFMA.FTZ R13, R2.reuse, R11, +INF ;  /* 0x7f800000020d1423 */ /* 0x040fe2000001000b */
[----:B------:R-:W-:Y:S01]  /*04e0*/  FSETP.NEU.AND P0, PT, R2, RZ, PT ;  /* 0x000000ff0200720b */ /* 0x000fe20003f0d000 */
[C---:B------:R-:W-:Y:S01]  /*04f0*/  @P2 FFMA.FTZ R12, R3.reuse, R10, +INF ;  /* 0x7f800000030c2423 */ /* 0x040fe2000001000a */
[--C-:B----4-:R-:W-:Y:S01]  /*0500*/  FADD R11, R6, R0.reuse ;  /* 0x00000000060b7221 */ /* 0x110fe20000000000 */
[----:B------:R-:W-:Y:S01]  /*0510*/  FSETP.NEU.AND P1, PT, R3, RZ, PT ;  /* 0x000000ff0300720b */ /* 0x000fe20003f2d000 */
[----:B------:R-:W-:Y:S01]  /*0520*/  FADD R0, R7, R0 ;  /* 0x0000000007007221 */ /* 0x000fe20000000000 */
[----:B------:R-:W-:Y:S01]  /*0530*/  FSEL R13, R13, -INF , P0 ;  /* 0xff8000000d0d7808 */ /* 0x000fe20000000000 */
[----:B---3--:R-:W-:Y:S01]  /*0540*/  FADD R8, -R8, R11 ;  /* 0x0000000b08087221 */ /* 0x008fe20000000100 */
[----:B------:R-:W-:Y:S01]  /*0550*/  FSEL R3, R12, -INF , P1 ;  /* 0xff8000000c037808 */ /* 0x000fe20000800000 */
[----:B------:R-:W-:-:S02]  /*0560*/  FADD R0, -R9, R0 ;  /* 0x0000000009007221 */ /* 0x000fc40000000100 */
[----:B------:R-:W-:Y:S02]  /*0570*/  FADD R2, -R13, R8 ;  /* 0x000000080d027221 */ /* 0x000fe40000000100 */
[----:B------:R-:W-:-:S05]  /*0580*/  FADD R3, R0, -R3 ;  /* 0x8000000300037221 */ /* 0x000fca0000000000 */
[----:B------:R-:W-:Y:S01]  /*0590*/  STG.E.64 desc[UR4][R4.64], R2 ;  /* 0x0000000204007986 */ /* 0x000fe2000c101b04 */
[----:B------:R-:W-:Y:S05]  /*05a0*/  EXIT ;  /* 0x000000000000794d */ /* 0x000fea0003800000 */
.L_x_0:
[----:B------:R-:W-:-:S00]  /*05b0*/  BRA `(.L_x_0) ;  /* 0xfffffffc00fc7947 */ /* 0x000fc0000383ffff */
[----:B------:R-:W-:-:S00]  /*05c0*/  NOP ;  /* 0x0000000000007918 */ /* 0x000fc00000000000 */
        /* <DEDUP_REMOVED lines=11> */
.L_x_1:


//--------------------- .nv.global.init           --------------------------
	.section	.nv.global.init,"aw",@progbits
.nv.global.init:
	.type		_$_str,@object
	.size		_$_str,(.L_0 - _$_str)
_$_str:
        /*0000*/ 	.byte	0x5f, 0x5f, 0x43, 0x55, 0x44, 0x41, 0x5f, 0x46, 0x54, 0x5a, 0x00
.L_0:


//--------------------- .nv.constant0.triton_poi_fused__log_softmax_convolution_20 --------------------------
	.section	.nv.constant0.triton_poi_fused__log_softmax_convolution_20,"a",@progbits
	.sectionflags	@""
	.align	4
.nv.constant0.triton_poi_fused__log_softmax_convolution_20:
	.zero		564
